	.headerflags	@"EF_CUDA_TEXMODE_UNIFIED EF_CUDA_64BIT_ADDRESS EF_CUDA_ACCELERATORS EF_CUDA_SM90 EF_CUDA_VIRTUAL_SM(EF_CUDA_SM90)"
	.elftype	@"ET_EXEC"


//--------------------- .nv.info                  --------------------------
	.section	.nv.info,"",@"SHT_CUDA_INFO"
	.align	4


	//----- nvinfo : EIATTR_REGCOUNT
	.align		4
        /*0000*/ 	.byte	0x04, 0x2f
        /*0002*/ 	.short	(.L_1 - .L_0)
	.align		4
.L_0:
        /*0004*/ 	.word	index@(triton_poi_fused__native_batch_norm_legit_no_training_convolution_relu_50)
        /*0008*/ 	.word	0x0000001e


	//----- nvinfo : EIATTR_MIN_STACK_SIZE
	.align		4
.L_1:
        /*000c*/ 	.byte	0x04, 0x12
        /*000e*/ 	.short	(.L_3 - .L_2)
	.align		4
.L_2:
        /*0010*/ 	.word	index@(triton_poi_fused__native_batch_norm_legit_no_training_convolution_relu_50)
        /*0014*/ 	.word	0x00000000


	//----- nvinfo : EIATTR_FRAME_SIZE
	.align		4
.L_3:
        /*0018*/ 	.byte	0x04, 0x11
        /*001a*/ 	.short	(.L_5 - .L_4)
	.align		4
.L_4:
        /*001c*/ 	.word	index@(triton_poi_fused__native_batch_norm_legit_no_training_convolution_relu_50)
        /*0020*/ 	.word	0x00000000


	//----- nvinfo : EIATTR_MIN_STACK_SIZE
	.align		4
.L_5:
        /*0024*/ 	.byte	0x04, 0x12
        /*0026*/ 	.short	(.L_7 - .L_6)
	.align		4
.L_6:
        /*0028*/ 	.word	index@(triton_poi_fused__native_batch_norm_legit_no_training_convolution_relu_50)
        /*002c*/ 	.word	0x00000000
.L_7:


//--------------------- .nv.info.triton_poi_fused__native_batch_norm_legit_no_training_convolution_relu_50 --------------------------
	.section	.nv.info.triton_poi_fused__native_batch_norm_legit_no_training_convolution_relu_50,"",@"SHT_CUDA_INFO"
	.sectionflags	@""
	.align	4


	//----- nvinfo : EIATTR_CUDA_API_VERSION
	.align		4
        /*0000*/ 	.byte	0x04, 0x37
        /*0002*/ 	.short	(.L_9 - .L_8)
.L_8:
        /*0004*/ 	.word	0x0000007c


	//----- nvinfo : EIATTR_KPARAM_INFO
	.align		4
.L_9:
        /*0008*/ 	.byte	0x04, 0x17
        /*000a*/ 	.short	(.L_11 - .L_10)
.L_10:
        /*000c*/ 	.word	0x00000000
        /*0010*/ 	.short	0x0003
        /*0012*/ 	.short	0x0014
        /*0014*/ 	.byte	0x00, 0xf0, 0x11, 0x00


	//----- nvinfo : EIATTR_KPARAM_INFO
	.align		4
.L_11:
        /*0018*/ 	.byte	0x04, 0x17
        /*001a*/ 	.short	(.L_13 - .L_12)
.L_12:
        /*001c*/ 	.word	0x00000000
        /*0020*/ 	.short	0x0002
        /*0022*/ 	.short	0x0010
        /*0024*/ 	.byte	0x00, 0xf0, 0x11, 0x00


	//----- nvinfo : EIATTR_KPARAM_INFO
	.align		4
.L_13:
        /*0028*/ 	.byte	0x04, 0x17
        /*002a*/ 	.short	(.L_15 - .L_14)
.L_14:
        /*002c*/ 	.word	0x00000000
        /*0030*/ 	.short	0x0001
        /*0032*/ 	.short	0x0008
        /*0034*/ 	.byte	0x00, 0xf4, 0x21, 0x00


	//----- nvinfo : EIATTR_KPARAM_INFO
	.align		4
.L_15:
        /*0038*/ 	.byte	0x04, 0x17
        /*003a*/ 	.short	(.L_17 - .L_16)
.L_16:
        /*003c*/ 	.word	0x00000000
        /*0040*/ 	.short	0x0000
        /*0042*/ 	.short	0x0000
        /*0044*/ 	.byte	0x00, 0xf4, 0x21, 0x00


	//----- nvinfo : EIATTR_SPARSE_MMA_MASK
	.align		4
.L_17:
        /*0048*/ 	.byte	0x03, 0x50
        /*004a*/ 	.short	0x0000


	//----- nvinfo : EIATTR_MAXREG_COUNT
	.align		4
        /*004c*/ 	.byte	0x03, 0x1b
        /*004e*/ 	.short	0x00ff


	//----- nvinfo : EIATTR_EXIT_INSTR_OFFSETS
	.align		4
        /*0050*/ 	.byte	0x04, 0x1c
        /*0052*/ 	.short	(.L_19 - .L_18)


	//   ....[0]....
.L_18:
        /*0054*/ 	.word	0x000006c0


	//   ....[1]....
        /*0058*/ 	.word	0x00000710


	//----- nvinfo : EIATTR_REQNTID
	.align		4
.L_19:
        /*005c*/ 	.byte	0x04, 0x10
        /*005e*/ 	.short	(.L_21 - .L_20)
.L_20:
        /*0060*/ 	.word	0x00000080
        /*0064*/ 	.word	0x00000001
        /*0068*/ 	.word	0x00000001


	//----- nvinfo : EIATTR_CBANK_PARAM_SIZE
	.align		4
.L_21:
        /*006c*/ 	.byte	0x03, 0x19
        /*006e*/ 	.short	0x0018


	//----- nvinfo : EIATTR_PARAM_CBANK
	.align		4
        /*0070*/ 	.byte	0x04, 0x0a
        /*0072*/ 	.short	(.L_23 - .L_22)
	.align		4
.L_22:
        /*0074*/ 	.word	index@(.nv.constant0.triton_poi_fused__native_batch_norm_legit_no_training_convolution_relu_50)
        /*0078*/ 	.short	0x0210
        /*007a*/ 	.short	0x0018


	//----- nvinfo : EIATTR_SW_WAR
	.align		4
.L_23:
        /*007c*/ 	.byte	0x04, 0x36
        /*007e*/ 	.short	(.L_25 - .L_24)
.L_24:
        /*0080*/ 	.word	0x00000008
.L_25:


//--------------------- .nv.callgraph             --------------------------
	.section	.nv.callgraph,"",@"SHT_CUDA_CALLGRAPH"
	.align	4
	.sectionentsize	8
	.align		4
        /*0000*/ 	.word	0x00000000
	.align		4
        /*0004*/ 	.word	0xffffffff
	.align		4
        /*0008*/ 	.word	0x00000000
	.align		4
        /*000c*/ 	.word	0xfffffffe
	.align		4
        /*0010*/ 	.word	0x00000000
	.align		4
        /*0014*/ 	.word	0xfffffffd
	.align		4
        /*0018*/ 	.word	0x00000000
	.align		4
        /*001c*/ 	.word	0xfffffffc


//--------------------- .text.triton_poi_fused__native_batch_norm_legit_no_training_convolution_relu_50 --------------------------
	.section	.text.triton_poi_fused__native_batch_norm_legit_no_training_convolution_relu_50,"ax",@progbits
	.sectionflags	@"SHF_BARRIERS=1"
	.align	128
        .global         triton_poi_fused__native_batch_norm_legit_no_training_convolution_relu_50
        .type           triton_poi_fused__native_batch_norm_legit_no_training_convolution_relu_50,@function
        .size           triton_poi_fused__native_batch_norm_legit_no_training_convolution_relu_50,(.L_x_1 - triton_poi_fused__native_batch_norm_legit_no_training_convolution_relu_50)
        .other          triton_poi_fused__native_batch_norm_legit_no_training_convolution_relu_50,@"STO_CUDA_ENTRY STV_DEFAULT"
triton_poi_fused__native_batch_norm_legit_no_training_convolution_relu_50:
.text.triton_poi_fused__native_batch_norm_legit_no_training_convolution_relu_50:
[----:B------:R-:W0:Y:S01]  /*0000*/  LDC R1, c[0x0][0x28] ;  /* 0x00000a00ff017b82 */ /* 0x000e220000000800 */
[----:B------:R-:W1:Y:S07]  /*0010*/  S2R R19, SR_CTAID.Z ;  /* 0x0000000000137919 */ /* 0x000e6e0000002700 */
[----:B------:R-:W1:Y:S01]  /*0020*/  S2UR UR4, SR_CTAID.Y ;  /* 0x00000000000479c3 */ /* 0x000e620000002600 */
[----:B------:R-:W-:Y:S01]  /*0030*/  IMAD.MOV.U32 R18, RZ, RZ, RZ ;  /* 0x000000ffff127224 */ /* 0x000fe200078e00ff */
[----:B------:R-:W-:Y:S01]  /*0040*/  ULDC.64 UR6, c[0x0][0x208] ;  /* 0x0000820000067ab9 */ /* 0x000fe20000000a00 */
[----:B------:R-:W2:Y:S01]  /*0050*/  S2R R15, SR_CTAID.X ;  /* 0x00000000000f7919 */ /* 0x000ea20000002500 */
[----:B------:R-:W3:Y:S04]  /*0060*/  S2R R14, SR_TID.X ;  /* 0x00000000000e7919 */ /* 0x000ee80000002100 */
[----:B------:R-:W1:Y:S08]  /*0070*/  LDC R0, c[0x0][0x10] ;  /* 0x00000400ff007b82 */ /* 0x000e700000000800 */
[----:B------:R-:W4:Y:S01]  /*0080*/  LDC.64 R16, c[0x0][0x210] ;  /* 0x00008400ff107b82 */ /* 0x000f220000000a00 */
[----:B-1----:R-:W-:-:S02]  /*0090*/  IMAD R19, R19, R0, UR4 ;  /* 0x0000000413137e24 */ /* 0x002fc4000f8e0200 */
[----:B--2---:R-:W-:Y:S02]  /*00a0*/  IMAD.SHL.U32 R15, R15, 0x10, RZ ;  /* 0x000000100f0f7824 */ /* 0x004fe400078e00ff */
[----:B------:R-:W-:Y:S01]  /*00b0*/  IMAD.SHL.U32 R19, R19, 0x40, RZ ;  /* 0x0000004013137824 */ /* 0x000fe200078e00ff */
[----:B---3--:R-:W-:Y:S02]  /*00c0*/  SHF.R.U32.HI R0, RZ, 0x4, R14 ;  /* 0x00000004ff007819 */ /* 0x008fe4000001160e */
[----:B------:R-:W-:Y:S02]  /*00d0*/  LOP3.LUT R4, R15, 0xf, R14, 0xf8, !PT ;  /* 0x0000000f0f047812 */ /* 0x000fe400078ef80e */
[----:B------:R-:W-:Y:S02]  /*00e0*/  SGXT.U32 R0, R0, 0x3 ;  /* 0x000000030000781a */ /* 0x000fe40000000000 */
[----:B------:R-:W-:Y:S02]  /*00f0*/  ISETP.GE.AND P0, PT, R4, 0x9, PT ;  /* 0x000000090400780c */ /* 0x000fe40003f06270 */
[----:B------:R-:W-:-:S02]  /*0100*/  LOP3.LUT R3, R19, 0x8, R0, 0xfe, !PT ;  /* 0x0000000813037812 */ /* 0x000fc400078efe00 */
[----:B------:R-:W-:Y:S02]  /*0110*/  LOP3.LUT R2, R19, R0, RZ, 0xfc, !PT ;  /* 0x0000000013027212 */ /* 0x000fe400078efcff */
[C---:B------:R-:W-:Y:S01]  /*0120*/  ISETP.LT.AND P2, PT, R3.reuse, 0x2a000, !P0 ;  /* 0x0002a0000300780c */ /* 0x040fe20004741270 */
[--C-:B------:R-:W-:Y:S01]  /*0130*/  IMAD R3, R3, 0x9, R4.reuse ;  /* 0x0000000903037824 */ /* 0x100fe200078e0204 */
[----:B------:R-:W-:Y:S01]  /*0140*/  LOP3.LUT R6, R19, 0x10, R0, 0xfe, !PT ;  /* 0x0000001013067812 */ /* 0x000fe200078efe00 */
[C---:B------:R-:W-:Y:S01]  /*0150*/  IMAD R5, R2.reuse, 0x9, R4 ;  /* 0x0000000902057824 */ /* 0x040fe200078e0204 */
[----:B------:R-:W-:Y:S02]  /*0160*/  LOP3.LUT R7, R19, 0x18, R0, 0xfe, !PT ;  /* 0x0000001813077812 */ /* 0x000fe400078efe00 */
[----:B------:R-:W-:Y:S01]  /*0170*/  ISETP.LT.AND P1, PT, R2, 0x2a000, !P0 ;  /* 0x0002a0000200780c */ /* 0x000fe20004721270 */
[----:B----4-:R-:W-:Y:S01]  /*0180*/  IMAD.WIDE R2, R3, 0x4, R16 ;  /* 0x0000000403027825 */ /* 0x010fe200078e0210 */
[----:B------:R-:W-:-:S02]  /*0190*/  ISETP.LT.AND P6, PT, R6, 0x2a000, !P0 ;  /* 0x0002a0000600780c */ /* 0x000fc400047c1270 */
[----:B------:R-:W-:Y:S02]  /*01a0*/  LOP3.LUT R8, R19, 0x20, R0, 0xfe, !PT ;  /* 0x0000002013087812 */ /* 0x000fe400078efe00 */
[----:B------:R-:W-:Y:S01]  /*01b0*/  ISETP.LT.AND P5, PT, R7, 0x2a000, !P0 ;  /* 0x0002a0000700780c */ /* 0x000fe200047a1270 */
[----:B------:R1:W2:Y:S01]  /*01c0*/  @P2 LDG.E.EL R18, desc[UR6][R2.64] ;  /* 0x0000000602122981 */ /* 0x0002a2000c2e1900 */
[----:B------:R-:W-:Y:S02]  /*01d0*/  LOP3.LUT R4, R19, 0x28, R0, 0xfe, !PT ;  /* 0x0000002813047812 */ /* 0x000fe400078efe00 */
[----:B------:R-:W-:Y:S02]  /*01e0*/  LOP3.LUT R6, R19, 0x30, R0, 0xfe, !PT ;  /* 0x0000003013067812 */ /* 0x000fe400078efe00 */
[----:B------:R-:W-:Y:S02]  /*01f0*/  LOP3.LUT R7, R19, 0x38, R0, 0xfe, !PT ;  /* 0x0000003813077812 */ /* 0x000fe400078efe00 */
[----:B------:R-:W-:-:S02]  /*0200*/  ISETP.LT.AND P4, PT, R8, 0x2a000, !P0 ;  /* 0x0002a0000800780c */ /* 0x000fc40004781270 */
[----:B------:R-:W-:Y:S02]  /*0210*/  ISETP.LT.AND P3, PT, R4, 0x2a000, !P0 ;  /* 0x0002a0000400780c */ /* 0x000fe40004761270 */
[----:B------:R-:W-:Y:S02]  /*0220*/  ISETP.LT.AND P2, PT, R6, 0x2a000, !P0 ;  /* 0x0002a0000600780c */ /* 0x000fe40004741270 */
[----:B------:R-:W-:Y:S01]  /*0230*/  ISETP.LT.AND P0, PT, R7, 0x2a000, !P0 ;  /* 0x0002a0000700780c */ /* 0x000fe20004701270 */
[C---:B------:R-:W-:Y:S02]  /*0240*/  VIADD R7, R5.reuse, 0x90 ;  /* 0x0000009005077836 */ /* 0x040fe40000000000 */
[C---:B------:R-:W-:Y:S02]  /*0250*/  VIADD R9, R5.reuse, 0xd8 ;  /* 0x000000d805097836 */ /* 0x040fe40000000000 */
[C---:B------:R-:W-:Y:S02]  /*0260*/  VIADD R11, R5.reuse, 0x120 ;  /* 0x00000120050b7836 */ /* 0x040fe40000000000 */
[----:B------:R-:W-:-:S02]  /*0270*/  VIADD R13, R5, 0x168 ;  /* 0x00000168050d7836 */ /* 0x000fc40000000000 */
[C---:B------:R-:W-:Y:S02]  /*0280*/  VIADD R23, R5.reuse, 0x1b0 ;  /* 0x000001b005177836 */ /* 0x040fe40000000000 */
[C---:B------:R-:W-:Y:S02]  /*0290*/  VIADD R25, R5.reuse, 0x1f8 ;  /* 0x000001f805197836 */ /* 0x040fe40000000000 */
[----:B-1----:R-:W-:-:S04]  /*02a0*/  IMAD.WIDE R2, R5, 0x4, R16 ;  /* 0x0000000405027825 */ /* 0x002fc800078e0210 */
[----:B------:R-:W-:-:S04]  /*02b0*/  IMAD.WIDE R4, R7, 0x4, R16 ;  /* 0x0000000407047825 */ /* 0x000fc800078e0210 */
[----:B------:R-:W-:-:S04]  /*02c0*/  IMAD.WIDE R6, R9, 0x4, R16 ;  /* 0x0000000409067825 */ /* 0x000fc800078e0210 */
[----:B------:R-:W-:Y:S01]  /*02d0*/  IMAD.WIDE R8, R11, 0x4, R16 ;  /* 0x000000040b087825 */ /* 0x000fe200078e0210 */
[----:B------:R-:W-:-:S03]  /*02e0*/  CS2R R20, SRZ ;  /* 0x0000000000147805 */ /* 0x000fc6000001ff00 */
[----:B------:R-:W-:-:S03]  /*02f0*/  IMAD.WIDE R10, R13, 0x4, R16 ;  /* 0x000000040d0a7825 */ /* 0x000fc600078e0210 */
[----:B------:R1:W3:Y:S01]  /*0300*/  @P6 LDG.E.EL R20, desc[UR6][R4.64] ;  /* 0x0000000604146981 */ /* 0x0002e2000c2e1900 */
[--C-:B------:R-:W-:Y:S01]  /*0310*/  IMAD.WIDE R12, R23, 0x4, R16.reuse ;  /* 0x00000004170c7825 */ /* 0x100fe200078e0210 */
[----:B------:R-:W-:Y:S02]  /*0320*/  CS2R R22, SRZ ;  /* 0x0000000000167805 */ /* 0x000fe4000001ff00 */
[----:B------:R-:W4:Y:S01]  /*0330*/  @P5 LDG.E.EL R21, desc[UR6][R6.64] ;  /* 0x0000000606155981 */ /* 0x000f22000c2e1900 */
[----:B------:R-:W-:Y:S01]  /*0340*/  IMAD.WIDE R16, R25, 0x4, R16 ;  /* 0x0000000419107825 */ /* 0x000fe200078e0210 */
[----:B------:R-:W-:Y:S02]  /*0350*/  CS2R R24, SRZ ;  /* 0x0000000000187805 */ /* 0x000fe4000001ff00 */
[----:B------:R-:W5:Y:S01]  /*0360*/  @P4 LDG.E.EL R22, desc[UR6][R8.64] ;  /* 0x0000000608164981 */ /* 0x000f62000c2e1900 */
[----:B------:R-:W-:-:S03]  /*0370*/  IMAD.MOV.U32 R26, RZ, RZ, RZ ;  /* 0x000000ffff1a7224 */ /* 0x000fc600078e00ff */
[----:B------:R-:W5:Y:S04]  /*0380*/  @P3 LDG.E.EL R23, desc[UR6][R10.64] ;  /* 0x000000060a173981 */ /* 0x000f68000c2e1900 */
[----:B------:R1:W5:Y:S04]  /*0390*/  @P2 LDG.E.EL R24, desc[UR6][R12.64] ;  /* 0x000000060c182981 */ /* 0x000368000c2e1900 */
[----:B------:R1:W5:Y:S04]  /*03a0*/  @P1 LDG.E.EL R25, desc[UR6][R2.64] ;  /* 0x0000000602191981 */ /* 0x000368000c2e1900 */
[----:B------:R-:W5:Y:S01]  /*03b0*/  @P0 LDG.E.EL R26, desc[UR6][R16.64] ;  /* 0x00000006101a0981 */ /* 0x000f62000c2e1900 */
[----:B------:R-:W1:Y:S01]  /*03c0*/  S2R R27, SR_TID.X ;  /* 0x00000000001b7919 */ /* 0x000e620000002100 */
[----:B------:R-:W1:Y:S01]  /*03d0*/  S2UR UR5, SR_CgaCtaId ;  /* 0x00000000000579c3 */ /* 0x000e620000008800 */
[----:B------:R-:W-:-:S02]  /*03e0*/  UMOV UR4, 0x400 ;  /* 0x0000040000047882 */ /* 0x000fc40000000000 */
[----:B01----:R-:W-:Y:S01]  /*03f0*/  UPRMT UR4, UR5, 0x654, UR4 ;  /* 0x0000065405047896 */ /* 0x003fe20008000004 */
[----:B------:R-:W-:Y:S01]  /*0400*/  IMAD.SHL.U32 R4, R27, 0x40, RZ ;  /* 0x000000401b047824 */ /* 0x000fe200078e00ff */
[----:B------:R-:W-:-:S04]  /*0410*/  SHF.R.U32.HI R5, RZ, 0x4, R27 ;  /* 0x00000004ff057819 */ /* 0x000fc8000001161b */
[----:B------:R-:W-:Y:S02]  /*0420*/  SGXT.U32 R5, R5, 0x3 ;  /* 0x000000030505781a */ /* 0x000fe40000000000 */
[----:B------:R-:W-:-:S04]  /*0430*/  LOP3.LUT R4, R4, 0x3c0, RZ, 0xc0, !PT ;  /* 0x000003c004047812 */ /* 0x000fc800078ec0ff */
[C---:B------:R-:W-:Y:S02]  /*0440*/  LOP3.LUT R5, R4.reuse, R5, RZ, 0xfc, !PT ;  /* 0x0000000504057212 */ /* 0x040fe400078efcff */
[----:B------:R-:W-:-:S05]  /*0450*/  LEA.HI R4, R4, UR4, RZ, 0x1e ;  /* 0x0000000404047c11 */ /* 0x000fca000f8ff0ff */
[----:B------:R-:W-:Y:S01]  /*0460*/  IMAD R13, R5, 0x4, R4 ;  /* 0x00000004050d7824 */ /* 0x000fe200078e0204 */
[C---:B------:R-:W-:Y:S01]  /*0470*/  LOP3.LUT R2, R27.reuse, 0x70, RZ, 0xc0, !PT ;  /* 0x000000701b027812 */ /* 0x040fe200078ec0ff */
[----:B------:R-:W-:-:S04]  /*0480*/  IMAD.SHL.U32 R8, R27, 0x4, RZ ;  /* 0x000000041b087824 */ /* 0x000fc800078e00ff */
[----:B------:R-:W-:Y:S01]  /*0490*/  VIADD R3, R2, UR4 ;  /* 0x0000000402037c36 */ /* 0x000fe20008000000 */
[----:B------:R-:W-:-:S05]  /*04a0*/  LOP3.LUT R8, R8, 0x1fc, RZ, 0xc0, !PT ;  /* 0x000001fc08087812 */ /* 0x000fca00078ec0ff */
[----:B------:R-:W-:Y:S02]  /*04b0*/  IMAD R4, R8, 0x4, R3 ;  /* 0x0000000408047824 */ /* 0x000fe400078e0203 */
[----:B------:R-:W-:Y:S01]  /*04c0*/  IMAD.SHL.U32 R10, R14, 0x4, RZ ;  /* 0x000000040e0a7824 */ /* 0x000fe200078e00ff */
[----:B------:R-:W0:Y:S04]  /*04d0*/  LDC.64 R2, c[0x0][0x218] ;  /* 0x00008600ff027b82 */ /* 0x000e280000000a00 */
[----:B------:R-:W-:Y:S01]  /*04e0*/  LOP3.LUT R11, R19, 0x3c, R10, 0xf8, !PT ;  /* 0x0000003c130b7812 */ /* 0x000fe200078ef80a */
[----:B------:R-:W-:-:S04]  /*04f0*/  IMAD.MOV.U32 R10, RZ, RZ, RZ ;  /* 0x000000ffff0a7224 */ /* 0x000fc800078e00ff */
[----:B------:R-:W-:-:S05]  /*0500*/  IMAD.HI R9, R11, -0x6db6db6d, R10 ;  /* 0x924924930b097827 */ /* 0x000fca00078e020a */
[----:B------:R-:W-:-:S04]  /*0510*/  SHF.R.U32.HI R10, RZ, 0x1f, R9 ;  /* 0x0000001fff0a7819 */ /* 0x000fc80000011609 */
[----:B------:R-:W-:Y:S02]  /*0520*/  LEA.HI.SX32 R10, R9, R10, 0x18 ;  /* 0x0000000a090a7211 */ /* 0x000fe400078fc2ff */
[----:B------:R-:W-:Y:S02]  /*0530*/  ISETP.GE.AND P0, PT, R11, 0x2a000, PT ;  /* 0x0002a0000b00780c */ /* 0x000fe40003f06270 */
[----:B------:R-:W-:Y:S01]  /*0540*/  LOP3.LUT R9, R15, R0, RZ, 0xfc, !PT ;  /* 0x000000000f097212 */ /* 0x000fe200078efcff */
[C---:B------:R-:W-:Y:S01]  /*0550*/  IMAD R11, R10.reuse, -0x1c0, R11 ;  /* 0xfffffe400a0b7824 */ /* 0x040fe200078e020b */
[----:B------:R-:W-:Y:S02]  /*0560*/  LOP3.LUT R0, R15, 0x8, R0, 0xfe, !PT ;  /* 0x000000080f007812 */ /* 0x000fe400078efe00 */
[----:B------:R-:W-:Y:S01]  /*0570*/  ISETP.LT.AND P1, PT, R9, 0x9, !P0 ;  /* 0x000000090900780c */ /* 0x000fe20004721270 */
[----:B------:R-:W-:Y:S01]  /*0580*/  IMAD R12, R10, 0xfc0, R11 ;  /* 0x00000fc00a0c7824 */ /* 0x000fe200078e020b */
[----:B------:R-:W-:-:S03]  /*0590*/  ISETP.LT.AND P0, PT, R0, 0x9, !P0 ;  /* 0x000000090000780c */ /* 0x000fc60004701270 */
[----:B------:R-:W-:-:S04]  /*05a0*/  IMAD R11, R9, 0x1c0, R12 ;  /* 0x000001c0090b7824 */ /* 0x000fc800078e020c */
[----:B0-----:R-:W-:Y:S01]  /*05b0*/  IMAD.WIDE R10, R11, 0x4, R2 ;  /* 0x000000040b0a7825 */ /* 0x001fe200078e0202 */
[----:B--2---:R-:W-:Y:S04]  /*05c0*/  STS [R13+0x20], R18 ;  /* 0x000020120d007388 */ /* 0x004fe80000000800 */
[----:B---3--:R-:W-:Y:S04]  /*05d0*/  STS [R13+0x40], R20 ;  /* 0x000040140d007388 */ /* 0x008fe80000000800 */
[----:B----4-:R-:W-:Y:S04]  /*05e0*/  STS [R13+0x60], R21 ;  /* 0x000060150d007388 */ /* 0x010fe80000000800 */
[----:B-----5:R-:W-:Y:S04]  /*05f0*/  STS [R13+0x80], R22 ;  /* 0x000080160d007388 */ /* 0x020fe80000000800 */
[----:B------:R-:W-:Y:S04]  /*0600*/  STS [R13+0xa0], R23 ;  /* 0x0000a0170d007388 */ /* 0x000fe80000000800 */
[----:B------:R-:W-:Y:S04]  /*0610*/  STS [R13+0xc0], R24 ;  /* 0x0000c0180d007388 */ /* 0x000fe80000000800 */
[----:B------:R-:W-:Y:S04]  /*0620*/  STS [R13], R25 ;  /* 0x000000190d007388 */ /* 0x000fe80000000800 */
[----:B------:R0:W-:Y:S01]  /*0630*/  STS [R13+0xe0], R26 ;  /* 0x0000e01a0d007388 */ /* 0x0001e20000000800 */
[----:B------:R-:W-:Y:S06]  /*0640*/  BAR.SYNC.DEFER_BLOCKING 0x0 ;  /* 0x0000000000007b1d */ /* 0x000fec0000010000 */
[----:B------:R-:W1:Y:S01]  /*0650*/  LDS.128 R4, [R4] ;  /* 0x0000000004047984 */ /* 0x000e620000000c00 */
[----:B0-----:R-:W-:-:S04]  /*0660*/  LOP3.LUT R13, R8, 0x200, RZ, 0xfc, !PT ;  /* 0x00000200080d7812 */ /* 0x001fc800078efcff */
[----:B------:R-:W-:-:S04]  /*0670*/  SHF.R.U32.HI R13, RZ, 0x2, R13 ;  /* 0x00000002ff0d7819 */ /* 0x000fc8000001160d */
[----:B------:R-:W-:-:S05]  /*0680*/  LOP3.LUT R13, R13, 0xf0, RZ, 0xc0, !PT ;  /* 0x000000f00d0d7812 */ /* 0x000fca00078ec0ff */
[----:B------:R-:W-:-:S04]  /*0690*/  VIADD R13, R13, UR4 ;  /* 0x000000040d0d7c36 */ /* 0x000fc80008000000 */
[----:B------:R-:W-:Y:S01]  /*06a0*/  IMAD R13, R8, 0x4, R13 ;  /* 0x00000004080d7824 */ /* 0x000fe200078e020d */
[----:B-1----:R0:W-:Y:S02]  /*06b0*/  @P1 STG.E.128 desc[UR6][R10.64], R4 ;  /* 0x000000040a001986 */ /* 0x0021e4000c101d06 */
[----:B0-----:R-:W-:Y:S05]  /*06c0*/  @!P0 EXIT ;  /* 0x000000000000894d */ /* 0x001fea0003800000 */
[----:B0-----:R-:W0:Y:S01]  /*06d0*/  LDS.128 R8, [R13+0x800] ;  /* 0x000800000d087984 */ /* 0x001e220000000c00 */
[----:B------:R-:W-:-:S04]  /*06e0*/  IMAD R5, R0, 0x1c0, R12 ;  /* 0x000001c000057824 */ /* 0x000fc800078e020c */
[----:B------:R-:W-:-:S05]  /*06f0*/  IMAD.WIDE R2, R5, 0x4, R2 ;  /* 0x0000000405027825 */ /* 0x000fca00078e0202 */
[----:B0-----:R-:W-:Y:S01]  /*0700*/  STG.E.128 desc[UR6][R2.64], R8 ;  /* 0x0000000802007986 */ /* 0x001fe2000c101d06 */
[----:B------:R-:W-:Y:S05]  /*0710*/  EXIT ;  /* 0x000000000000794d */ /* 0x000fea0003800000 */
.L_x_0:
[----:B------:R-:W-:-:S00]  /*0720*/  BRA `(.L_x_0) ;  /* 0xfffffffc00fc7947 */ /* 0x000fc0000383ffff */
[----:B------:R-:W-:-:S00]  /*0730*/  NOP ;  /* 0x0000000000007918 */ /* 0x000fc00000000000 */
        /* <DEDUP_REMOVED lines=12> */
.L_x_1:


//--------------------- .nv.shared.triton_poi_fused__native_batch_norm_legit_no_training_convolution_relu_50 --------------------------
	.section	.nv.shared.triton_poi_fused__native_batch_norm_legit_no_training_convolution_relu_50,"aw",@nobits
	.sectionflags	@""
	.align	16
	.zero		1024


//--------------------- .nv.constant0.triton_poi_fused__native_batch_norm_legit_no_training_convolution_relu_50 --------------------------
	.section	.nv.constant0.triton_poi_fused__native_batch_norm_legit_no_training_convolution_relu_50,"a",@progbits
	.sectionflags	@""
	.align	4
.nv.constant0.triton_poi_fused__native_batch_norm_legit_no_training_convolution_relu_50:
	.zero		552
